//
// Generated by NVIDIA NVVM Compiler
//
// Compiler Build ID: CL-36424714
// Cuda compilation tools, release 13.0, V13.0.88
// Based on NVVM 20.0.0
//

.version 9.0
.target sm_100
.address_size 64

	// .globl	_Z15matrix_multiplyPiS_S_i

.visible .entry _Z15matrix_multiplyPiS_S_i(
	.param .u64 .ptr .align 1 _Z15matrix_multiplyPiS_S_i_param_0,
	.param .u64 .ptr .align 1 _Z15matrix_multiplyPiS_S_i_param_1,
	.param .u64 .ptr .align 1 _Z15matrix_multiplyPiS_S_i_param_2,
	.param .u32 _Z15matrix_multiplyPiS_S_i_param_3
)
{
	.reg .pred 	%p<10>;
	.reg .b32 	%r<105>;
	.reg .b64 	%rd<67>;

	ld.param.u64 	%rd14, [_Z15matrix_multiplyPiS_S_i_param_0];
	ld.param.u64 	%rd15, [_Z15matrix_multiplyPiS_S_i_param_1];
	ld.param.u32 	%r30, [_Z15matrix_multiplyPiS_S_i_param_3];
	cvta.to.global.u64 	%rd1, %rd15;
	cvta.to.global.u64 	%rd2, %rd14;
	mov.u32 	%r31, %ctaid.y;
	mov.u32 	%r32, %ntid.y;
	mov.u32 	%r33, %tid.y;
	mad.lo.s32 	%r1, %r31, %r32, %r33;
	mov.u32 	%r34, %ctaid.x;
	mov.u32 	%r35, %ntid.x;
	mov.u32 	%r36, %tid.x;
	mad.lo.s32 	%r2, %r34, %r35, %r36;
	max.s32 	%r37, %r1, %r2;
	setp.ge.s32 	%p1, %r37, %r30;
	@%p1 bra 	$L__BB0_13;
	mul.lo.s32 	%r3, %r30, %r1;
	and.b32  	%r4, %r30, 7;
	setp.lt.u32 	%p2, %r30, 8;
	mov.b32 	%r99, 0;
	mov.u32 	%r104, %r99;
	@%p2 bra 	$L__BB0_4;
	and.b32  	%r99, %r30, 2147483640;
	neg.s32 	%r93, %r99;
	mul.wide.s32 	%rd16, %r30, 4;
	add.s64 	%rd3, %rd1, %rd16;
	shl.b32 	%r7, %r30, 3;
	mul.wide.s32 	%rd17, %r30, 8;
	add.s64 	%rd4, %rd1, %rd17;
	mul.wide.s32 	%rd18, %r30, 12;
	add.s64 	%rd5, %rd1, %rd18;
	mul.wide.s32 	%rd19, %r30, 16;
	add.s64 	%rd6, %rd1, %rd19;
	mul.wide.s32 	%rd20, %r30, 20;
	add.s64 	%rd7, %rd1, %rd20;
	mul.wide.s32 	%rd21, %r30, 24;
	add.s64 	%rd8, %rd1, %rd21;
	mul.wide.s32 	%rd22, %r30, 28;
	add.s64 	%rd9, %rd1, %rd22;
	mul.wide.u32 	%rd23, %r3, 4;
	add.s64 	%rd24, %rd23, %rd2;
	add.s64 	%rd66, %rd24, 16;
	mov.b32 	%r104, 0;
	mov.u32 	%r92, %r2;
$L__BB0_3:
	.pragma "nounroll";
	mul.wide.s32 	%rd25, %r92, 4;
	add.s64 	%rd26, %rd3, %rd25;
	add.s64 	%rd27, %rd4, %rd25;
	add.s64 	%rd28, %rd5, %rd25;
	add.s64 	%rd29, %rd6, %rd25;
	add.s64 	%rd30, %rd7, %rd25;
	add.s64 	%rd31, %rd8, %rd25;
	add.s64 	%rd32, %rd9, %rd25;
	add.s64 	%rd33, %rd1, %rd25;
	ld.global.u32 	%r41, [%rd66+-16];
	ld.global.u32 	%r42, [%rd33];
	mad.lo.s32 	%r43, %r42, %r41, %r104;
	ld.global.u32 	%r44, [%rd66+-12];
	ld.global.u32 	%r45, [%rd26];
	mad.lo.s32 	%r46, %r45, %r44, %r43;
	ld.global.u32 	%r47, [%rd66+-8];
	ld.global.u32 	%r48, [%rd27];
	mad.lo.s32 	%r49, %r48, %r47, %r46;
	ld.global.u32 	%r50, [%rd66+-4];
	ld.global.u32 	%r51, [%rd28];
	mad.lo.s32 	%r52, %r51, %r50, %r49;
	ld.global.u32 	%r53, [%rd66];
	ld.global.u32 	%r54, [%rd29];
	mad.lo.s32 	%r55, %r54, %r53, %r52;
	ld.global.u32 	%r56, [%rd66+4];
	ld.global.u32 	%r57, [%rd30];
	mad.lo.s32 	%r58, %r57, %r56, %r55;
	ld.global.u32 	%r59, [%rd66+8];
	ld.global.u32 	%r60, [%rd31];
	mad.lo.s32 	%r61, %r60, %r59, %r58;
	ld.global.u32 	%r62, [%rd66+12];
	ld.global.u32 	%r63, [%rd32];
	mad.lo.s32 	%r104, %r63, %r62, %r61;
	add.s32 	%r93, %r93, 8;
	add.s32 	%r92, %r92, %r7;
	add.s64 	%rd66, %rd66, 32;
	setp.ne.s32 	%p3, %r93, 0;
	@%p3 bra 	$L__BB0_3;
$L__BB0_4:
	setp.eq.s32 	%p4, %r4, 0;
	@%p4 bra 	$L__BB0_12;
	and.b32  	%r17, %r30, 3;
	setp.lt.u32 	%p5, %r4, 4;
	@%p5 bra 	$L__BB0_7;
	add.s32 	%r65, %r99, %r3;
	mul.wide.u32 	%rd34, %r65, 4;
	add.s64 	%rd35, %rd2, %rd34;
	ld.global.u32 	%r66, [%rd35];
	mad.lo.s32 	%r67, %r99, %r30, %r2;
	mul.wide.s32 	%rd36, %r67, 4;
	add.s64 	%rd37, %rd1, %rd36;
	ld.global.u32 	%r68, [%rd37];
	mad.lo.s32 	%r69, %r68, %r66, %r104;
	cvt.u64.u32 	%rd38, %r3;
	cvt.u64.u32 	%rd39, %r99;
	add.s64 	%rd40, %rd39, %rd38;
	shl.b64 	%rd41, %rd40, 2;
	add.s64 	%rd42, %rd2, %rd41;
	ld.global.u32 	%r70, [%rd42+4];
	mul.wide.s32 	%rd43, %r30, 4;
	add.s64 	%rd44, %rd37, %rd43;
	ld.global.u32 	%r71, [%rd44];
	mad.lo.s32 	%r72, %r71, %r70, %r69;
	ld.global.u32 	%r73, [%rd42+8];
	add.s64 	%rd45, %rd44, %rd43;
	ld.global.u32 	%r74, [%rd45];
	mad.lo.s32 	%r75, %r74, %r73, %r72;
	ld.global.u32 	%r76, [%rd42+12];
	add.s64 	%rd46, %rd45, %rd43;
	ld.global.u32 	%r77, [%rd46];
	mad.lo.s32 	%r104, %r77, %r76, %r75;
	add.s32 	%r99, %r99, 4;
$L__BB0_7:
	setp.eq.s32 	%p6, %r17, 0;
	@%p6 bra 	$L__BB0_12;
	setp.eq.s32 	%p7, %r17, 1;
	@%p7 bra 	$L__BB0_10;
	add.s32 	%r79, %r99, %r3;
	mul.wide.u32 	%rd47, %r79, 4;
	add.s64 	%rd48, %rd2, %rd47;
	ld.global.u32 	%r80, [%rd48];
	mad.lo.s32 	%r81, %r99, %r30, %r2;
	mul.wide.s32 	%rd49, %r81, 4;
	add.s64 	%rd50, %rd1, %rd49;
	ld.global.u32 	%r82, [%rd50];
	mad.lo.s32 	%r83, %r82, %r80, %r104;
	cvt.u64.u32 	%rd51, %r3;
	cvt.u64.u32 	%rd52, %r99;
	add.s64 	%rd53, %rd52, %rd51;
	shl.b64 	%rd54, %rd53, 2;
	add.s64 	%rd55, %rd2, %rd54;
	ld.global.u32 	%r84, [%rd55+4];
	mul.wide.s32 	%rd56, %r30, 4;
	add.s64 	%rd57, %rd50, %rd56;
	ld.global.u32 	%r85, [%rd57];
	mad.lo.s32 	%r104, %r85, %r84, %r83;
	add.s32 	%r99, %r99, 2;
$L__BB0_10:
	and.b32  	%r86, %r30, 1;
	setp.eq.b32 	%p8, %r86, 1;
	not.pred 	%p9, %p8;
	@%p9 bra 	$L__BB0_12;
	add.s32 	%r87, %r99, %r3;
	mul.wide.u32 	%rd58, %r87, 4;
	add.s64 	%rd59, %rd2, %rd58;
	ld.global.u32 	%r88, [%rd59];
	mad.lo.s32 	%r89, %r99, %r30, %r2;
	mul.wide.s32 	%rd60, %r89, 4;
	add.s64 	%rd61, %rd1, %rd60;
	ld.global.u32 	%r90, [%rd61];
	mad.lo.s32 	%r104, %r90, %r88, %r104;
$L__BB0_12:
	ld.param.u64 	%rd65, [_Z15matrix_multiplyPiS_S_i_param_2];
	add.s32 	%r91, %r3, %r2;
	cvta.to.global.u64 	%rd62, %rd65;
	mul.wide.s32 	%rd63, %r91, 4;
	add.s64 	%rd64, %rd62, %rd63;
	st.global.u32 	[%rd64], %r104;
$L__BB0_13:
	ret;

}
	// .globl	_Z16matrix_transposePiS_i
.visible .entry _Z16matrix_transposePiS_i(
	.param .u64 .ptr .align 1 _Z16matrix_transposePiS_i_param_0,
	.param .u64 .ptr .align 1 _Z16matrix_transposePiS_i_param_1,
	.param .u32 _Z16matrix_transposePiS_i_param_2
)
{
	.reg .pred 	%p<2>;
	.reg .b32 	%r<14>;
	.reg .b64 	%rd<9>;

	ld.param.u64 	%rd1, [_Z16matrix_transposePiS_i_param_0];
	ld.param.u64 	%rd2, [_Z16matrix_transposePiS_i_param_1];
	ld.param.u32 	%r3, [_Z16matrix_transposePiS_i_param_2];
	mov.u32 	%r4, %ctaid.y;
	mov.u32 	%r5, %ntid.y;
	mov.u32 	%r6, %tid.y;
	mad.lo.s32 	%r1, %r4, %r5, %r6;
	mov.u32 	%r7, %ctaid.x;
	mov.u32 	%r8, %ntid.x;
	mov.u32 	%r9, %tid.x;
	mad.lo.s32 	%r2, %r7, %r8, %r9;
	max.s32 	%r10, %r1, %r2;
	setp.ge.s32 	%p1, %r10, %r3;
	@%p1 bra 	$L__BB1_2;
	cvta.to.global.u64 	%rd3, %rd1;
	cvta.to.global.u64 	%rd4, %rd2;
	mad.lo.s32 	%r11, %r3, %r1, %r2;
	mul.wide.s32 	%rd5, %r11, 4;
	add.s64 	%rd6, %rd3, %rd5;
	ld.global.u32 	%r12, [%rd6];
	mad.lo.s32 	%r13, %r3, %r2, %r1;
	mul.wide.s32 	%rd7, %r13, 4;
	add.s64 	%rd8, %rd4, %rd7;
	st.global.u32 	[%rd8], %r12;
$L__BB1_2:
	ret;

}
	// .globl	_Z14matrix_comparePiS_S_i
.visible .entry _Z14matrix_comparePiS_S_i(
	.param .u64 .ptr .align 1 _Z14matrix_comparePiS_S_i_param_0,
	.param .u64 .ptr .align 1 _Z14matrix_comparePiS_S_i_param_1,
	.param .u64 .ptr .align 1 _Z14matrix_comparePiS_S_i_param_2,
	.param .u32 _Z14matrix_comparePiS_S_i_param_3
)
{
	.reg .pred 	%p<3>;
	.reg .b32 	%r<10>;
	.reg .b64 	%rd<10>;

	ld.param.u64 	%rd1, [_Z14matrix_comparePiS_S_i_param_0];
	ld.param.u64 	%rd2, [_Z14matrix_comparePiS_S_i_param_1];
	ld.param.u64 	%rd3, [_Z14matrix_comparePiS_S_i_param_2];
	ld.param.u32 	%r2, [_Z14matrix_comparePiS_S_i_param_3];
	mov.u32 	%r3, %ctaid.x;
	mov.u32 	%r4, %ntid.x;
	mov.u32 	%r5, %tid.x;
	mad.lo.s32 	%r1, %r3, %r4, %r5;
	mul.lo.s32 	%r6, %r2, %r2;
	setp.ge.s32 	%p1, %r1, %r6;
	@%p1 bra 	$L__BB2_3;
	cvta.to.global.u64 	%rd4, %rd1;
	cvta.to.global.u64 	%rd5, %rd2;
	mul.wide.s32 	%rd6, %r1, 4;
	add.s64 	%rd7, %rd4, %rd6;
	ld.global.u32 	%r7, [%rd7];
	add.s64 	%rd8, %rd5, %rd6;
	ld.global.u32 	%r8, [%rd8];
	setp.eq.s32 	%p2, %r7, %r8;
	@%p2 bra 	$L__BB2_3;
	cvta.to.global.u64 	%rd9, %rd3;
	mov.b32 	%r9, 0;
	st.global.u32 	[%rd9], %r9;
$L__BB2_3:
	ret;

}


// ===== COMPILED SASS (sm_100) =====

	.target	sm_100

	.elftype	@"ET_EXEC"


//--------------------- .note.nv.tkinfo           --------------------------
	.section	.note.nv.tkinfo,"",@"SHT_NOTE"
	.sectionflags	@"SHF_NOTE_NV_TKINFO"
	.tkinfo
        /*0018*/ 	.word	0x00000002
        /*0030*/ 	.string	""
        /*0030*/ 	.string	"ptxas"
        /*0030*/ 	.string	"Cuda compilation tools, release 13.0, V13.0.88"
        /*0030*/ 	.string	"Build cuda_13.0.r13.0/compiler.36424714_0"
        /*0030*/ 	.string	"-arch sm_100 -m 64 "



//--------------------- .note.nv.cuinfo           --------------------------
	.section	.note.nv.cuinfo,"",@"SHT_NOTE"
	.sectionflags	@"SHF_NOTE_NV_CUINFO"
        /*0018*/ 	.short	0x0002
        /*001a*/ 	.short	0x0064
        /*001c*/ 	.short	0x0082
	.zero		2


//--------------------- .nv.info                  --------------------------
	.section	.nv.info,"",@"SHT_CUDA_INFO"
	.align	4


	//----- nvinfo : EIATTR_REGCOUNT
	.align		4
        /*0000*/ 	.byte	0x04, 0x2f
        /*0002*/ 	.short	(.L_1 - .L_0)
	.align		4
.L_0:
        /*0004*/ 	.word	index@(_Z15matrix_multiplyPiS_S_i)
        /*0008*/ 	.word	0x0000001e


	//----- nvinfo : EIATTR_FRAME_SIZE
	.align		4
.L_1:
        /*000c*/ 	.byte	0x04, 0x11
        /*000e*/ 	.short	(.L_3 - .L_2)
	.align		4
.L_2:
        /*0010*/ 	.word	index@(_Z15matrix_multiplyPiS_S_i)
        /*0014*/ 	.word	0x00000000


	//----- nvinfo : EIATTR_REGCOUNT
	.align		4
.L_3:
        /*0018*/ 	.byte	0x04, 0x2f
        /*001a*/ 	.short	(.L_5 - .L_4)
	.align		4
.L_4:
        /*001c*/ 	.word	index@(_Z16matrix_transposePiS_i)
        /*0020*/ 	.word	0x0000000a


	//----- nvinfo : EIATTR_FRAME_SIZE
	.align		4
.L_5:
        /*0024*/ 	.byte	0x04, 0x11
        /*0026*/ 	.short	(.L_7 - .L_6)
	.align		4
.L_6:
        /*0028*/ 	.word	index@(_Z16matrix_transposePiS_i)
        /*002c*/ 	.word	0x00000000


	//----- nvinfo : EIATTR_REGCOUNT
	.align		4
.L_7:
        /*0030*/ 	.byte	0x04, 0x2f
        /*0032*/ 	.short	(.L_9 - .L_8)
	.align		4
.L_8:
        /*0034*/ 	.word	index@(_Z14matrix_comparePiS_S_i)
        /*0038*/ 	.word	0x0000000a


	//----- nvinfo : EIATTR_FRAME_SIZE
	.align		4
.L_9:
        /*003c*/ 	.byte	0x04, 0x11
        /*003e*/ 	.short	(.L_11 - .L_10)
	.align		4
.L_10:
        /*0040*/ 	.word	index@(_Z14matrix_comparePiS_S_i)
        /*0044*/ 	.word	0x00000000


	//----- nvinfo : EIATTR_MIN_STACK_SIZE
	.align		4
.L_11:
        /*0048*/ 	.byte	0x04, 0x12
        /*004a*/ 	.short	(.L_13 - .L_12)
	.align		4
.L_12:
        /*004c*/ 	.word	index@(_Z14matrix_comparePiS_S_i)
        /*0050*/ 	.word	0x00000000


	//----- nvinfo : EIATTR_MIN_STACK_SIZE
	.align		4
.L_13:
        /*0054*/ 	.byte	0x04, 0x12
        /*0056*/ 	.short	(.L_15 - .L_14)
	.align		4
.L_14:
        /*0058*/ 	.word	index@(_Z16matrix_transposePiS_i)
        /*005c*/ 	.word	0x00000000


	//----- nvinfo : EIATTR_MIN_STACK_SIZE
	.align		4
.L_15:
        /*0060*/ 	.byte	0x04, 0x12
        /*0062*/ 	.short	(.L_17 - .L_16)
	.align		4
.L_16:
        /*0064*/ 	.word	index@(_Z15matrix_multiplyPiS_S_i)
        /*0068*/ 	.word	0x00000000
.L_17:


//--------------------- .nv.compat                --------------------------
	.section	.nv.compat,"",@"SHT_CUDA_COMPAT_INFO"
	.align	4
        /*0000*/ 	.byte	0x02, 0x09, 0x00, 0x00, 0x02, 0x02, 0x01, 0x00, 0x02, 0x05, 0x05, 0x00, 0x03, 0x07, 0x01, 0x01
        /*0010*/ 	.byte	0x02, 0x03, 0x00, 0x00, 0x02, 0x06, 0x01, 0x00, 0x04, 0x0b, 0x08, 0x00, 0x09, 0x00, 0x00, 0x00
        /*0020*/ 	.byte	0x00, 0x00, 0x00, 0x00


//--------------------- .nv.info._Z14matrix_comparePiS_S_i --------------------------
	.section	.nv.info._Z14matrix_comparePiS_S_i,"",@"SHT_CUDA_INFO"
	.sectionflags	@""
	.align	4


	//----- nvinfo : EIATTR_CUDA_API_VERSION
	.align		4
        /*0000*/ 	.byte	0x04, 0x37
        /*0002*/ 	.short	(.L_19 - .L_18)
.L_18:
        /*0004*/ 	.word	0x00000082


	//----- nvinfo : EIATTR_KPARAM_INFO
	.align		4
.L_19:
        /*0008*/ 	.byte	0x04, 0x17
        /*000a*/ 	.short	(.L_21 - .L_20)
.L_20:
        /*000c*/ 	.word	0x00000000
        /*0010*/ 	.short	0x0003
        /*0012*/ 	.short	0x0018
        /*0014*/ 	.byte	0x00, 0xf0, 0x11, 0x00


	//----- nvinfo : EIATTR_KPARAM_INFO
	.align		4
.L_21:
        /*0018*/ 	.byte	0x04, 0x17
        /*001a*/ 	.short	(.L_23 - .L_22)
.L_22:
        /*001c*/ 	.word	0x00000000
        /*0020*/ 	.short	0x0002
        /*0022*/ 	.short	0x0010
        /*0024*/ 	.byte	0x00, 0xf5, 0x21, 0x00


	//----- nvinfo : EIATTR_KPARAM_INFO
	.align		4
.L_23:
        /*0028*/ 	.byte	0x04, 0x17
        /*002a*/ 	.short	(.L_25 - .L_24)
.L_24:
        /*002c*/ 	.word	0x00000000
        /*0030*/ 	.short	0x0001
        /*0032*/ 	.short	0x0008
        /*0034*/ 	.byte	0x00, 0xf5, 0x21, 0x00


	//----- nvinfo : EIATTR_KPARAM_INFO
	.align		4
.L_25:
        /*0038*/ 	.byte	0x04, 0x17
        /*003a*/ 	.short	(.L_27 - .L_26)
.L_26:
        /*003c*/ 	.word	0x00000000
        /*0040*/ 	.short	0x0000
        /*0042*/ 	.short	0x0000
        /*0044*/ 	.byte	0x00, 0xf5, 0x21, 0x00


	//----- nvinfo : EIATTR_SPARSE_MMA_MASK
	.align		4
.L_27:
        /*0048*/ 	.byte	0x03, 0x50
        /*004a*/ 	.short	0x0000


	//----- nvinfo : EIATTR_MAXREG_COUNT
	.align		4
        /*004c*/ 	.byte	0x03, 0x1b
        /*004e*/ 	.short	0x00ff


	//----- nvinfo : EIATTR_MERCURY_ISA_VERSION
	.align		4
        /*0050*/ 	.byte	0x03, 0x5f
        /*0052*/ 	.short	0x0101


	//----- nvinfo : EIATTR_VRC_CTA_INIT_COUNT
	.align		4
        /*0054*/ 	.byte	0x02, 0x4a
	.zero		1
	.zero		1


	//----- nvinfo : EIATTR_EXIT_INSTR_OFFSETS
	.align		4
        /*0058*/ 	.byte	0x04, 0x1c
        /*005a*/ 	.short	(.L_29 - .L_28)


	//   ....[0]....
.L_28:
        /*005c*/ 	.word	0x00000080


	//   ....[1]....
        /*0060*/ 	.word	0x00000110


	//   ....[2]....
        /*0064*/ 	.word	0x00000140


	//----- nvinfo : EIATTR_CBANK_PARAM_SIZE
	.align		4
.L_29:
        /*0068*/ 	.byte	0x03, 0x19
        /*006a*/ 	.short	0x001c


	//----- nvinfo : EIATTR_PARAM_CBANK
	.align		4
        /*006c*/ 	.byte	0x04, 0x0a
        /*006e*/ 	.short	(.L_31 - .L_30)
	.align		4
.L_30:
        /*0070*/ 	.word	index@(.nv.constant0._Z14matrix_comparePiS_S_i)
        /*0074*/ 	.short	0x0380
        /*0076*/ 	.short	0x001c


	//----- nvinfo : EIATTR_SW_WAR
	.align		4
.L_31:
        /*0078*/ 	.byte	0x04, 0x36
        /*007a*/ 	.short	(.L_33 - .L_32)
.L_32:
        /*007c*/ 	.word	0x00000008
.L_33:


//--------------------- .nv.info._Z16matrix_transposePiS_i --------------------------
	.section	.nv.info._Z16matrix_transposePiS_i,"",@"SHT_CUDA_INFO"
	.sectionflags	@""
	.align	4


	//----- nvinfo : EIATTR_CUDA_API_VERSION
	.align		4
        /*0000*/ 	.byte	0x04, 0x37
        /*0002*/ 	.short	(.L_35 - .L_34)
.L_34:
        /*0004*/ 	.word	0x00000082


	//----- nvinfo : EIATTR_KPARAM_INFO
	.align		4
.L_35:
        /*0008*/ 	.byte	0x04, 0x17
        /*000a*/ 	.short	(.L_37 - .L_36)
.L_36:
        /*000c*/ 	.word	0x00000000
        /*0010*/ 	.short	0x0002
        /*0012*/ 	.short	0x0010
        /*0014*/ 	.byte	0x00, 0xf0, 0x11, 0x00


	//----- nvinfo : EIATTR_KPARAM_INFO
	.align		4
.L_37:
        /*0018*/ 	.byte	0x04, 0x17
        /*001a*/ 	.short	(.L_39 - .L_38)
.L_38:
        /*001c*/ 	.word	0x00000000
        /*0020*/ 	.short	0x0001
        /*0022*/ 	.short	0x0008
        /*0024*/ 	.byte	0x00, 0xf5, 0x21, 0x00


	//----- nvinfo : EIATTR_KPARAM_INFO
	.align		4
.L_39:
        /*0028*/ 	.byte	0x04, 0x17
        /*002a*/ 	.short	(.L_41 - .L_40)
.L_40:
        /*002c*/ 	.word	0x00000000
        /*0030*/ 	.short	0x0000
        /*0032*/ 	.short	0x0000
        /*0034*/ 	.byte	0x00, 0xf5, 0x21, 0x00


	//----- nvinfo : EIATTR_SPARSE_MMA_MASK
	.align		4
.L_41:
        /*0038*/ 	.byte	0x03, 0x50
        /*003a*/ 	.short	0x0000


	//----- nvinfo : EIATTR_MAXREG_COUNT
	.align		4
        /*003c*/ 	.byte	0x03, 0x1b
        /*003e*/ 	.short	0x00ff


	//----- nvinfo : EIATTR_MERCURY_ISA_VERSION
	.align		4
        /*0040*/ 	.byte	0x03, 0x5f
        /*0042*/ 	.short	0x0101


	//----- nvinfo : EIATTR_VRC_CTA_INIT_COUNT
	.align		4
        /*0044*/ 	.byte	0x02, 0x4a
	.zero		1
	.zero		1


	//----- nvinfo : EIATTR_EXIT_INSTR_OFFSETS
	.align		4
        /*0048*/ 	.byte	0x04, 0x1c
        /*004a*/ 	.short	(.L_43 - .L_42)


	//   ....[0]....
.L_42:
        /*004c*/ 	.word	0x000000c0


	//   ....[1]....
        /*0050*/ 	.word	0x00000160


	//----- nvinfo : EIATTR_CBANK_PARAM_SIZE
	.align		4
.L_43:
        /*0054*/ 	.byte	0x03, 0x19
        /*0056*/ 	.short	0x0014


	//----- nvinfo : EIATTR_PARAM_CBANK
	.align		4
        /*0058*/ 	.byte	0x04, 0x0a
        /*005a*/ 	.short	(.L_45 - .L_44)
	.align		4
.L_44:
        /*005c*/ 	.word	index@(.nv.constant0._Z16matrix_transposePiS_i)
        /*0060*/ 	.short	0x0380
        /*0062*/ 	.short	0x0014


	//----- nvinfo : EIATTR_SW_WAR
	.align		4
.L_45:
        /*0064*/ 	.byte	0x04, 0x36
        /*0066*/ 	.short	(.L_47 - .L_46)
.L_46:
        /*0068*/ 	.word	0x00000008
.L_47:


//--------------------- .nv.info._Z15matrix_multiplyPiS_S_i --------------------------
	.section	.nv.info._Z15matrix_multiplyPiS_S_i,"",@"SHT_CUDA_INFO"
	.sectionflags	@""
	.align	4


	//----- nvinfo : EIATTR_CUDA_API_VERSION
	.align		4
        /*0000*/ 	.byte	0x04, 0x37
        /*0002*/ 	.short	(.L_49 - .L_48)
.L_48:
        /*0004*/ 	.word	0x00000082


	//----- nvinfo : EIATTR_KPARAM_INFO
	.align		4
.L_49:
        /*0008*/ 	.byte	0x04, 0x17
        /*000a*/ 	.short	(.L_51 - .L_50)
.L_50:
        /*000c*/ 	.word	0x00000000
        /*0010*/ 	.short	0x0003
        /*0012*/ 	.short	0x0018
        /*0014*/ 	.byte	0x00, 0xf0, 0x11, 0x00


	//----- nvinfo : EIATTR_KPARAM_INFO
	.align		4
.L_51:
        /*0018*/ 	.byte	0x04, 0x17
        /*001a*/ 	.short	(.L_53 - .L_52)
.L_52:
        /*001c*/ 	.word	0x00000000
        /*0020*/ 	.short	0x0002
        /*0022*/ 	.short	0x0010
        /*0024*/ 	.byte	0x00, 0xf5, 0x21, 0x00


	//----- nvinfo : EIATTR_KPARAM_INFO
	.align		4
.L_53:
        /*0028*/ 	.byte	0x04, 0x17
        /*002a*/ 	.short	(.L_55 - .L_54)
.L_54:
        /*002c*/ 	.word	0x00000000
        /*0030*/ 	.short	0x0001
        /*0032*/ 	.short	0x0008
        /*0034*/ 	.byte	0x00, 0xf5, 0x21, 0x00


	//----- nvinfo : EIATTR_KPARAM_INFO
	.align		4
.L_55:
        /*0038*/ 	.byte	0x04, 0x17
        /*003a*/ 	.short	(.L_57 - .L_56)
.L_56:
        /*003c*/ 	.word	0x00000000
        /*0040*/ 	.short	0x0000
        /*0042*/ 	.short	0x0000
        /*0044*/ 	.byte	0x00, 0xf5, 0x21, 0x00


	//----- nvinfo : EIATTR_SPARSE_MMA_MASK
	.align		4
.L_57:
        /*0048*/ 	.byte	0x03, 0x50
        /*004a*/ 	.short	0x0000


	//----- nvinfo : EIATTR_MAXREG_COUNT
	.align		4
        /*004c*/ 	.byte	0x03, 0x1b
        /*004e*/ 	.short	0x00ff


	//----- nvinfo : EIATTR_MERCURY_ISA_VERSION
	.align		4
        /*0050*/ 	.byte	0x03, 0x5f
        /*0052*/ 	.short	0x0101


	//----- nvinfo : EIATTR_VRC_CTA_INIT_COUNT
	.align		4
        /*0054*/ 	.byte	0x02, 0x4a
	.zero		1
	.zero		1


	//----- nvinfo : EIATTR_EXIT_INSTR_OFFSETS
	.align		4
        /*0058*/ 	.byte	0x04, 0x1c
        /*005a*/ 	.short	(.L_59 - .L_58)


	//   ....[0]....
.L_58:
        /*005c*/ 	.word	0x000000c0


	//   ....[1]....
        /*0060*/ 	.word	0x00000a90


	//----- nvinfo : EIATTR_CBANK_PARAM_SIZE
	.align		4
.L_59:
        /*0064*/ 	.byte	0x03, 0x19
        /*0066*/ 	.short	0x001c


	//----- nvinfo : EIATTR_PARAM_CBANK
	.align		4
        /*0068*/ 	.byte	0x04, 0x0a
        /*006a*/ 	.short	(.L_61 - .L_60)
	.align		4
.L_60:
        /*006c*/ 	.word	index@(.nv.constant0._Z15matrix_multiplyPiS_S_i)
        /*0070*/ 	.short	0x0380
        /*0072*/ 	.short	0x001c


	//----- nvinfo : EIATTR_SW_WAR
	.align		4
.L_61:
        /*0074*/ 	.byte	0x04, 0x36
        /*0076*/ 	.short	(.L_63 - .L_62)
.L_62:
        /*0078*/ 	.word	0x00000008
.L_63:


//--------------------- .nv.callgraph             --------------------------
	.section	.nv.callgraph,"",@"SHT_CUDA_CALLGRAPH"
	.align	4
	.sectionentsize	8
	.align		4
        /*0000*/ 	.word	0x00000000
	.align		4
        /*0004*/ 	.word	0xffffffff
	.align		4
        /*0008*/ 	.word	0x00000000
	.align		4
        /*000c*/ 	.word	0xfffffffe
	.align		4
        /*0010*/ 	.word	0x00000000
	.align		4
        /*0014*/ 	.word	0xfffffffd
	.align		4
        /*0018*/ 	.word	0x00000000
	.align		4
        /*001c*/ 	.word	0xfffffffc


//--------------------- .text._Z14matrix_comparePiS_S_i --------------------------
	.section	.text._Z14matrix_comparePiS_S_i,"ax",@progbits
	.align	128
        .global         _Z14matrix_comparePiS_S_i
        .type           _Z14matrix_comparePiS_S_i,@function
        .size           _Z14matrix_comparePiS_S_i,(.L_x_7 - _Z14matrix_comparePiS_S_i)
        .other          _Z14matrix_comparePiS_S_i,@"STO_CUDA_ENTRY STV_DEFAULT"
_Z14matrix_comparePiS_S_i:
.text._Z14matrix_comparePiS_S_i:
[----:B------:R-:W-:Y:S01]  /*0000*/  LDC R1, c[0x0][0x37c] ;  /* 0x0000df00ff017b82 */ /* 0x000fe20000000800 */
[----:B------:R-:W0:Y:S07]  /*0010*/  S2R R0, SR_TID.X ;  /* 0x0000000000007919 */ /* 0x000e2e0000002100 */
[----:B------:R-:W0:Y:S01]  /*0020*/  S2UR UR5, SR_CTAID.X ;  /* 0x00000000000579c3 */ /* 0x000e220000002500 */
[----:B------:R-:W1:Y:S07]  /*0030*/  LDCU UR4, c[0x0][0x398] ;  /* 0x00007300ff0477ac */ /* 0x000e6e0008000800 */
[----:B------:R-:W0:Y:S01]  /*0040*/  LDC R7, c[0x0][0x360] ;  /* 0x0000d800ff077b82 */ /* 0x000e220000000800 */
[----:B-1----:R-:W-:Y:S01]  /*0050*/  UIMAD UR4, UR4, UR4, URZ ;  /* 0x00000004040472a4 */ /* 0x002fe2000f8e02ff */
[----:B0-----:R-:W-:-:S05]  /*0060*/  IMAD R7, R7, UR5, R0 ;  /* 0x0000000507077c24 */ /* 0x001fca000f8e0200 */
[----:B------:R-:W-:-:S13]  /*0070*/  ISETP.GE.AND P0, PT, R7, UR4, PT ;  /* 0x0000000407007c0c */ /* 0x000fda000bf06270 */
[----:B------:R-:W-:Y:S05]  /*0080*/  @P0 EXIT ;  /* 0x000000000000094d */ /* 0x000fea0003800000 */
[----:B------:R-:W0:Y:S01]  /*0090*/  LDC.64 R2, c[0x0][0x380] ;  /* 0x0000e000ff027b82 */ /* 0x000e220000000a00 */
[----:B------:R-:W1:Y:S07]  /*00a0*/  LDCU.64 UR4, c[0x0][0x358] ;  /* 0x00006b00ff0477ac */ /* 0x000e6e0008000a00 */
[----:B------:R-:W2:Y:S01]  /*00b0*/  LDC.64 R4, c[0x0][0x388] ;  /* 0x0000e200ff047b82 */ /* 0x000ea20000000a00 */
[----:B0-----:R-:W-:-:S06]  /*00c0*/  IMAD.WIDE R2, R7, 0x4, R2 ;  /* 0x0000000407027825 */ /* 0x001fcc00078e0202 */
[----:B-1----:R-:W3:Y:S01]  /*00d0*/  LDG.E R2, desc[UR4][R2.64] ;  /* 0x0000000402027981 */ /* 0x002ee2000c1e1900 */
[----:B--2---:R-:W-:-:S06]  /*00e0*/  IMAD.WIDE R4, R7, 0x4, R4 ;  /* 0x0000000407047825 */ /* 0x004fcc00078e0204 */
[----:B------:R-:W3:Y:S02]  /*00f0*/  LDG.E R5, desc[UR4][R4.64] ;  /* 0x0000000404057981 */ /* 0x000ee4000c1e1900 */
[----:B---3--:R-:W-:-:S13]  /*0100*/  ISETP.NE.AND P0, PT, R2, R5, PT ;  /* 0x000000050200720c */ /* 0x008fda0003f05270 */
[----:B------:R-:W-:Y:S05]  /*0110*/  @!P0 EXIT ;  /* 0x000000000000894d */ /* 0x000fea0003800000 */
[----:B------:R-:W0:Y:S02]  /*0120*/  LDC.64 R2, c[0x0][0x390] ;  /* 0x0000e400ff027b82 */ /* 0x000e240000000a00 */
[----:B0-----:R-:W-:Y:S01]  /*0130*/  STG.E desc[UR4][R2.64], RZ ;  /* 0x000000ff02007986 */ /* 0x001fe2000c101904 */
[----:B------:R-:W-:Y:S05]  /*0140*/  EXIT ;  /* 0x000000000000794d */ /* 0x000fea0003800000 */
.L_x_0:
[----:B------:R-:W-:-:S00]  /*0150*/  BRA `(.L_x_0) ;  /* 0xfffffffc00fc7947 */ /* 0x000fc0000383ffff */
[----:B------:R-:W-:-:S00]  /*0160*/  NOP ;  /* 0x0000000000007918 */ /* 0x000fc00000000000 */
        /* <DEDUP_REMOVED lines=9> */
.L_x_7:


//--------------------- .text._Z16matrix_transposePiS_i --------------------------
	.section	.text._Z16matrix_transposePiS_i,"ax",@progbits
	.align	128
        .global         _Z16matrix_transposePiS_i
        .type           _Z16matrix_transposePiS_i,@function
        .size           _Z16matrix_transposePiS_i,(.L_x_8 - _Z16matrix_transposePiS_i)
        .other          _Z16matrix_transposePiS_i,@"STO_CUDA_ENTRY STV_DEFAULT"
_Z16matrix_transposePiS_i:
.text._Z16matrix_transposePiS_i:
[----:B------:R-:W-:Y:S01]  /*0000*/  LDC R1, c[0x0][0x37c] ;  /* 0x0000df00ff017b82 */ /* 0x000fe20000000800 */
[----:B------:R-:W0:Y:S07]  /*0010*/  S2R R3, SR_TID.Y ;  /* 0x0000000000037919 */ /* 0x000e2e0000002200 */
[----:B------:R-:W0:Y:S01]  /*0020*/  LDC R0, c[0x0][0x364] ;  /* 0x0000d900ff007b82 */ /* 0x000e220000000800 */
[----:B------:R-:W1:Y:S01]  /*0030*/  LDCU UR6, c[0x0][0x390] ;  /* 0x00007200ff0677ac */ /* 0x000e620008000800 */
[----:B------:R-:W2:Y:S06]  /*0040*/  S2R R2, SR_TID.X ;  /* 0x0000000000027919 */ /* 0x000eac0000002100 */
[----:B------:R-:W0:Y:S08]  /*0050*/  S2UR UR4, SR_CTAID.Y ;  /* 0x00000000000479c3 */ /* 0x000e300000002600 */
[----:B------:R-:W2:Y:S08]  /*0060*/  S2UR UR5, SR_CTAID.X ;  /* 0x00000000000579c3 */ /* 0x000eb00000002500 */
[----:B------:R-:W2:Y:S01]  /*0070*/  LDC R7, c[0x0][0x360] ;  /* 0x0000d800ff077b82 */ /* 0x000ea20000000800 */
[----:B0-----:R-:W-:-:S02]  /*0080*/  IMAD R0, R0, UR4, R3 ;  /* 0x0000000400007c24 */ /* 0x001fc4000f8e0203 */
[----:B--2---:R-:W-:-:S05]  /*0090*/  IMAD R7, R7, UR5, R2 ;  /* 0x0000000507077c24 */ /* 0x004fca000f8e0202 */
[----:B------:R-:W-:-:S04]  /*00a0*/  VIMNMX R2, PT, PT, R0, R7, !PT ;  /* 0x0000000700027248 */ /* 0x000fc80007fe0100 */
[----:B-1----:R-:W-:-:S13]  /*00b0*/  ISETP.GE.AND P0, PT, R2, UR6, PT ;  /* 0x0000000602007c0c */ /* 0x002fda000bf06270 */
[----:B------:R-:W-:Y:S05]  /*00c0*/  @P0 EXIT ;  /* 0x000000000000094d */ /* 0x000fea0003800000 */
[----:B------:R-:W0:Y:S01]  /*00d0*/  LDC.64 R2, c[0x0][0x380] ;  /* 0x0000e000ff027b82 */ /* 0x000e220000000a00 */
[----:B------:R-:W1:Y:S01]  /*00e0*/  LDCU.64 UR4, c[0x0][0x358] ;  /* 0x00006b00ff0477ac */ /* 0x000e620008000a00 */
[----:B------:R-:W-:-:S04]  /*00f0*/  IMAD R5, R0, UR6, R7 ;  /* 0x0000000600057c24 */ /* 0x000fc8000f8e0207 */
[----:B0-----:R-:W-:Y:S02]  /*0100*/  IMAD.WIDE R2, R5, 0x4, R2 ;  /* 0x0000000405027825 */ /* 0x001fe400078e0202 */
[----:B------:R-:W0:Y:S04]  /*0110*/  LDC.64 R4, c[0x0][0x388] ;  /* 0x0000e200ff047b82 */ /* 0x000e280000000a00 */
[----:B-1----:R-:W2:Y:S01]  /*0120*/  LDG.E R3, desc[UR4][R2.64] ;  /* 0x0000000402037981 */ /* 0x002ea2000c1e1900 */
[----:B------:R-:W-:-:S04]  /*0130*/  IMAD R7, R7, UR6, R0 ;  /* 0x0000000607077c24 */ /* 0x000fc8000f8e0200 */
[----:B0-----:R-:W-:-:S05]  /*0140*/  IMAD.WIDE R4, R7, 0x4, R4 ;  /* 0x0000000407047825 */ /* 0x001fca00078e0204 */
[----:B--2---:R-:W-:Y:S01]  /*0150*/  STG.E desc[UR4][R4.64], R3 ;  /* 0x0000000304007986 */ /* 0x004fe2000c101904 */
[----:B------:R-:W-:Y:S05]  /*0160*/  EXIT ;  /* 0x000000000000794d */ /* 0x000fea0003800000 */
.L_x_1:
        /* <DEDUP_REMOVED lines=9> */
.L_x_8:


//--------------------- .text._Z15matrix_multiplyPiS_S_i --------------------------
	.section	.text._Z15matrix_multiplyPiS_S_i,"ax",@progbits
	.align	128
        .global         _Z15matrix_multiplyPiS_S_i
        .type           _Z15matrix_multiplyPiS_S_i,@function
        .size           _Z15matrix_multiplyPiS_S_i,(.L_x_9 - _Z15matrix_multiplyPiS_S_i)
        .other          _Z15matrix_multiplyPiS_S_i,@"STO_CUDA_ENTRY STV_DEFAULT"
_Z15matrix_multiplyPiS_S_i:
.text._Z15matrix_multiplyPiS_S_i:
[----:B------:R-:W-:Y:S01]  /*0000*/  LDC R1, c[0x0][0x37c] ;  /* 0x0000df00ff017b82 */ /* 0x000fe20000000800 */
[----:B------:R-:W0:Y:S07]  /*0010*/  S2R R0, SR_TID.Y ;  /* 0x0000000000007919 */ /* 0x000e2e0000002200 */
[----:B------:R-:W0:Y:S01]  /*0020*/  S2UR UR4, SR_CTAID.Y ;  /* 0x00000000000479c3 */ /* 0x000e220000002600 */
[----:B------:R-:W1:Y:S01]  /*0030*/  LDCU UR20, c[0x0][0x398] ;  /* 0x00007300ff1477ac */ /* 0x000e620008000800 */
[----:B------:R-:W2:Y:S06]  /*0040*/  S2R R3, SR_TID.X ;  /* 0x0000000000037919 */ /* 0x000eac0000002100 */
[----:B------:R-:W0:Y:S08]  /*0050*/  LDC R13, c[0x0][0x364] ;  /* 0x0000d900ff0d7b82 */ /* 0x000e300000000800 */
[----:B------:R-:W2:Y:S08]  /*0060*/  S2UR UR5, SR_CTAID.X ;  /* 0x00000000000579c3 */ /* 0x000eb00000002500 */
[----:B------:R-:W2:Y:S01]  /*0070*/  LDC R2, c[0x0][0x360] ;  /* 0x0000d800ff027b82 */ /* 0x000ea20000000800 */
[----:B0-----:R-:W-:-:S02]  /*0080*/  IMAD R13, R13, UR4, R0 ;  /* 0x000000040d0d7c24 */ /* 0x001fc4000f8e0200 */
[----:B--2---:R-:W-:-:S05]  /*0090*/  IMAD R0, R2, UR5, R3 ;  /* 0x0000000502007c24 */ /* 0x004fca000f8e0203 */
[----:B------:R-:W-:-:S04]  /*00a0*/  VIMNMX R2, PT, PT, R13, R0, !PT ;  /* 0x000000000d027248 */ /* 0x000fc80007fe0100 */
[----:B-1----:R-:W-:-:S13]  /*00b0*/  ISETP.GE.AND P0, PT, R2, UR20, PT ;  /* 0x0000001402007c0c */ /* 0x002fda000bf06270 */
[----:B------:R-:W-:Y:S05]  /*00c0*/  @P0 EXIT ;  /* 0x000000000000094d */ /* 0x000fea0003800000 */
[----:B------:R-:W-:Y:S01]  /*00d0*/  UISETP.GE.U32.AND UP0, UPT, UR20, 0x8, UPT ;  /* 0x000000081400788c */ /* 0x000fe2000bf06070 */
[----:B------:R-:W-:Y:S02]  /*00e0*/  HFMA2 R12, -RZ, RZ, 0, 0 ;  /* 0x00000000ff0c7431 */ /* 0x000fe400000001ff */
[----:B------:R-:W-:Y:S01]  /*00f0*/  IMAD R13, R13, UR20, RZ ;  /* 0x000000140d0d7c24 */ /* 0x000fe2000f8e02ff */
[----:B------:R-:W-:Y:S01]  /*0100*/  UMOV UR4, URZ ;  /* 0x000000ff00047c82 */ /* 0x000fe20008000000 */
[----:B------:R-:W0:Y:S04]  /*0110*/  LDCU.64 UR18, c[0x0][0x358] ;  /* 0x00006b00ff1277ac */ /* 0x000e280008000a00 */
[----:B------:R-:W-:Y:S05]  /*0120*/  BRA.U !UP0, `(.L_x_2) ;  /* 0x0000000508047547 */ /* 0x000fea000b800000 */
[----:B------:R-:W1:Y:S01]  /*0130*/  LDCU.128 UR24, c[0x0][0x380] ;  /* 0x00007000ff1877ac */ /* 0x000e620008000c00 */
[----:B------:R-:W-:Y:S02]  /*0140*/  MOV R12, RZ ;  /* 0x000000ff000c7202 */ /* 0x000fe40000000f00 */
[----:B------:R-:W-:Y:S01]  /*0150*/  MOV R14, R0 ;  /* 0x00000000000e7202 */ /* 0x000fe20000000f00 */
[----:B------:R-:W-:-:S04]  /*0160*/  ULOP3.LUT UR4, UR20, 0x7ffffff8, URZ, 0xc0, !UPT ;  /* 0x7ffffff814047892 */ /* 0x000fc8000f8ec0ff */
[----:B------:R-:W-:Y:S01]  /*0170*/  UIADD3 UR5, UPT, UPT, -UR4, URZ, URZ ;  /* 0x000000ff04057290 */ /* 0x000fe2000fffe1ff */
[----:B-1----:R-:W-:Y:S01]  /*0180*/  MOV R2, UR24 ;  /* 0x0000001800027c02 */ /* 0x002fe20008000f00 */
[----:B------:R-:W-:Y:S01]  /*0190*/  UIMAD.WIDE UR6, UR20, 0x8, UR26 ;  /* 0x00000008140678a5 */ /* 0x000fe2000f8e021a */
[----:B------:R-:W-:Y:S01]  /*01a0*/  MOV R3, UR25 ;  /* 0x0000001900037c02 */ /* 0x000fe20008000f00 */
[----:B------:R-:W-:Y:S02]  /*01b0*/  UIMAD.WIDE UR8, UR20, 0xc, UR26 ;  /* 0x0000000c140878a5 */ /* 0x000fe4000f8e021a */
[----:B------:R-:W-:Y:S01]  /*01c0*/  UIMAD.WIDE UR10, UR20, 0x10, UR26 ;  /* 0x00000010140a78a5 */ /* 0x000fe2000f8e021a */
[----:B------:R-:W-:Y:S01]  /*01d0*/  IMAD.WIDE.U32 R2, R13, 0x4, R2 ;  /* 0x000000040d027825 */ /* 0x000fe200078e0002 */
[----:B------:R-:W-:Y:S02]  /*01e0*/  UIMAD.WIDE UR12, UR20, 0x14, UR26 ;  /* 0x00000014140c78a5 */ /* 0x000fe4000f8e021a */
[----:B------:R-:W-:Y:S01]  /*01f0*/  UIMAD.WIDE UR14, UR20, 0x18, UR26 ;  /* 0x00000018140e78a5 */ /* 0x000fe2000f8e021a */
[----:B------:R-:W-:Y:S01]  /*0200*/  IADD3 R2, P0, PT, R2, 0x10, RZ ;  /* 0x0000001002027810 */ /* 0x000fe20007f1e0ff */
[----:B------:R-:W-:-:S03]  /*0210*/  UIMAD.WIDE UR16, UR20, 0x1c, UR26 ;  /* 0x0000001c141078a5 */ /* 0x000fc6000f8e021a */
[----:B------:R-:W-:-:S09]  /*0220*/  IADD3.X R3, PT, PT, RZ, R3, RZ, P0, !PT ;  /* 0x00000003ff037210 */ /* 0x000fd200007fe4ff */
.L_x_3:
[----:B------:R-:W-:Y:S01]  /*0230*/  UIMAD.WIDE UR22, UR20, 0x4, UR26 ;  /* 0x00000004141678a5 */ /* 0x000fe2000f8e021a */
[----:B------:R-:W-:Y:S02]  /*0240*/  IMAD.MOV.U32 R23, RZ, RZ, 0x4 ;  /* 0x00000004ff177424 */ /* 0x000fe400078e00ff */
[----:B------:R-:W-:Y:S01]  /*0250*/  HFMA2 R11, -RZ, RZ, 0, 2.384185791015625e-07 ;  /* 0x00000004ff0b7431 */ /* 0x000fe200000001ff */
[----:B------:R-:W-:Y:S01]  /*0260*/  MOV R25, 0x4 ;  /* 0x0000000400197802 */ /* 0x000fe20000000f00 */
[----:B0-----:R-:W2:Y:S01]  /*0270*/  LDG.E R21, desc[UR18][R2.64+-0x10] ;  /* 0xfffff01202157981 */ /* 0x001ea2000c1e1900 */
[C---:B------:R-:W-:Y:S01]  /*0280*/  IMAD.WIDE R22, R14.reuse, R23, UR26 ;  /* 0x0000001a0e167e25 */ /* 0x040fe2000f8e0217 */
[----:B------:R-:W-:Y:S02]  /*0290*/  MOV R8, UR22 ;  /* 0x0000001600087c02 */ /* 0x000fe40008000f00 */
[----:B------:R-:W-:Y:S01]  /*02a0*/  MOV R9, UR23 ;  /* 0x0000001700097c02 */ /* 0x000fe20008000f00 */
[----:B------:R-:W3:Y:S02]  /*02b0*/  LDG.E R19, desc[UR18][R2.64+-0xc] ;  /* 0xfffff41202137981 */ /* 0x000ee4000c1e1900 */
[----:B------:R-:W-:-:S02]  /*02c0*/  IMAD.WIDE R8, R14, 0x4, R8 ;  /* 0x000000040e087825 */ /* 0x000fc400078e0208 */
[----:B------:R-:W2:Y:S01]  /*02d0*/  LDG.E R22, desc[UR18][R22.64] ;  /* 0x0000001216167981 */ /* 0x000ea2000c1e1900 */
[----:B------:R-:W-:Y:S01]  /*02e0*/  MOV R5, 0x4 ;  /* 0x0000000400057802 */ /* 0x000fe20000000f00 */
[C---:B------:R-:W-:Y:S02]  /*02f0*/  IMAD.WIDE R24, R14.reuse, R25, UR6 ;  /* 0x000000060e187e25 */ /* 0x040fe4000f8e0219 */
[----:B------:R0:W3:Y:S02]  /*0300*/  LDG.E R20, desc[UR18][R8.64] ;  /* 0x0000001208147981 */ /* 0x0000e4000c1e1900 */
[----:B------:R-:W-:Y:S02]  /*0310*/  IMAD.WIDE R10, R14, R11, UR8 ;  /* 0x000000080e0a7e25 */ /* 0x000fe4000f8e020b */
[----:B------:R-:W4:Y:S04]  /*0320*/  LDG.E R18, desc[UR18][R24.64] ;  /* 0x0000001218127981 */ /* 0x000f28000c1e1900 */
[----:B------:R-:W4:Y:S01]  /*0330*/  LDG.E R17, desc[UR18][R2.64+-0x8] ;  /* 0xfffff81202117981 */ /* 0x000f22000c1e1900 */
[----:B0-----:R-:W-:-:S02]  /*0340*/  HFMA2 R9, -RZ, RZ, 0, 2.384185791015625e-07 ;  /* 0x00000004ff097431 */ /* 0x001fc400000001ff */
[----:B------:R-:W-:Y:S01]  /*0350*/  IMAD.MOV.U32 R7, RZ, RZ, 0x4 ;  /* 0x00000004ff077424 */ /* 0x000fe200078e00ff */
[----:B------:R0:W5:Y:S01]  /*0360*/  LDG.E R16, desc[UR18][R10.64] ;  /* 0x000000120a107981 */ /* 0x000162000c1e1900 */
[----:B------:R-:W-:-:S03]  /*0370*/  IMAD.WIDE R4, R14, R5, UR10 ;  /* 0x0000000a0e047e25 */ /* 0x000fc6000f8e0205 */
[----:B------:R-:W5:Y:S01]  /*0380*/  LDG.E R15, desc[UR18][R2.64+-0x4] ;  /* 0xfffffc12020f7981 */ /* 0x000f62000c1e1900 */
[C---:B------:R-:W-:Y:S01]  /*0390*/  IMAD.WIDE R6, R14.reuse, R7, UR12 ;  /* 0x0000000c0e067e25 */ /* 0x040fe2000f8e0207 */
[----:B------:R-:W-:Y:S02]  /*03a0*/  MOV R27, 0x4 ;  /* 0x00000004001b7802 */ /* 0x000fe40000000f00 */
[----:B------:R1:W5:Y:S01]  /*03b0*/  LDG.E R4, desc[UR18][R4.64] ;  /* 0x0000001204047981 */ /* 0x000362000c1e1900 */
[----:B------:R-:W-:-:S03]  /*03c0*/  IMAD.WIDE R8, R14, R9, UR14 ;  /* 0x0000000e0e087e25 */ /* 0x000fc6000f8e0209 */
[----:B------:R-:W5:Y:S01]  /*03d0*/  LDG.E R23, desc[UR18][R2.64] ;  /* 0x0000001202177981 */ /* 0x000f62000c1e1900 */
[----:B0-----:R-:W-:-:S03]  /*03e0*/  IMAD.WIDE R10, R14, R27, UR16 ;  /* 0x000000100e0a7e25 */ /* 0x001fc6000f8e021b */
[----:B------:R-:W5:Y:S04]  /*03f0*/  LDG.E R7, desc[UR18][R6.64] ;  /* 0x0000001206077981 */ /* 0x000f68000c1e1900 */
[----:B------:R-:W5:Y:S04]  /*0400*/  LDG.E R24, desc[UR18][R2.64+0x4] ;  /* 0x0000041202187981 */ /* 0x000f68000c1e1900 */
[----:B------:R-:W5:Y:S04]  /*0410*/  LDG.E R8, desc[UR18][R8.64] ;  /* 0x0000001208087981 */ /* 0x000f68000c1e1900 */
[----:B------:R-:W5:Y:S04]  /*0420*/  LDG.E R25, desc[UR18][R2.64+0x8] ;  /* 0x0000081202197981 */ /* 0x000f68000c1e1900 */
[----:B------:R-:W5:Y:S04]  /*0430*/  LDG.E R10, desc[UR18][R10.64] ;  /* 0x000000120a0a7981 */ /* 0x000f68000c1e1900 */
[----:B------:R0:W5:Y:S01]  /*0440*/  LDG.E R27, desc[UR18][R2.64+0xc] ;  /* 0x00000c12021b7981 */ /* 0x000162000c1e1900 */
[----:B------:R-:W-:-:S04]  /*0450*/  UIADD3 UR5, UPT, UPT, UR5, 0x8, URZ ;  /* 0x0000000805057890 */ /* 0x000fc8000fffe0ff */
[----:B------:R-:W-:Y:S01]  /*0460*/  UISETP.NE.AND UP0, UPT, UR5, URZ, UPT ;  /* 0x000000ff0500728c */ /* 0x000fe2000bf05270 */
[----:B-1----:R-:W-:Y:S02]  /*0470*/  MOV R5, UR20 ;  /* 0x0000001400057c02 */ /* 0x002fe40008000f00 */
[----:B0-----:R-:W-:Y:S02]  /*0480*/  IADD3 R2, P0, PT, R2, 0x20, RZ ;  /* 0x0000002002027810 */ /* 0x001fe40007f1e0ff */
[----:B------:R-:W-:Y:S02]  /*0490*/  LEA R14, R5, R14, 0x3 ;  /* 0x0000000e050e7211 */ /* 0x000fe400078e18ff */
[----:B------:R-:W-:Y:S01]  /*04a0*/  IADD3.X R3, PT, PT, RZ, R3, RZ, P0, !PT ;  /* 0x00000003ff037210 */ /* 0x000fe200007fe4ff */
[----:B--2---:R-:W-:-:S04]  /*04b0*/  IMAD R21, R21, R22, R12 ;  /* 0x0000001615157224 */ /* 0x004fc800078e020c */
[----:B---3--:R-:W-:-:S04]  /*04c0*/  IMAD R19, R19, R20, R21 ;  /* 0x0000001413137224 */ /* 0x008fc800078e0215 */
[----:B----4-:R-:W-:-:S04]  /*04d0*/  IMAD R17, R17, R18, R19 ;  /* 0x0000001211117224 */ /* 0x010fc800078e0213 */
[----:B-----5:R-:W-:-:S04]  /*04e0*/  IMAD R15, R15, R16, R17 ;  /* 0x000000100f0f7224 */ /* 0x020fc800078e0211 */
[----:B------:R-:W-:-:S04]  /*04f0*/  IMAD R4, R23, R4, R15 ;  /* 0x0000000417047224 */ /* 0x000fc800078e020f */
[----:B------:R-:W-:-:S04]  /*0500*/  IMAD R4, R24, R7, R4 ;  /* 0x0000000718047224 */ /* 0x000fc800078e0204 */
[----:B------:R-:W-:-:S04]  /*0510*/  IMAD R4, R25, R8, R4 ;  /* 0x0000000819047224 */ /* 0x000fc800078e0204 */
[----:B------:R-:W-:Y:S01]  /*0520*/  IMAD R12, R27, R10, R4 ;  /* 0x0000000a1b0c7224 */ /* 0x000fe200078e0204 */
[----:B------:R-:W-:Y:S06]  /*0530*/  BRA.U UP0, `(.L_x_3) ;  /* 0xfffffffd003c7547 */ /* 0x000fec000b83ffff */
.L_x_2:
[----:B------:R-:W-:-:S04]  /*0540*/  ULOP3.LUT UR6, UR20, 0x7, URZ, 0xc0, !UPT ;  /* 0x0000000714067892 */ /* 0x000fc8000f8ec0ff */
[----:B------:R-:W-:-:S09]  /*0550*/  UISETP.NE.AND UP0, UPT, UR6, URZ, UPT ;  /* 0x000000ff0600728c */ /* 0x000fd2000bf05270 */
[----:B------:R-:W-:Y:S05]  /*0560*/  BRA.U !UP0, `(.L_x_4) ;  /* 0x0000000508387547 */ /* 0x000fea000b800000 */
[----:B------:R-:W-:Y:S02]  /*0570*/  UISETP.GE.U32.AND UP0, UPT, UR6, 0x4, UPT ;  /* 0x000000040600788c */ /* 0x000fe4000bf06070 */
[----:B------:R-:W-:-:S04]  /*0580*/  ULOP3.LUT UR5, UR20, 0x3, URZ, 0xc0, !UPT ;  /* 0x0000000314057892 */ /* 0x000fc8000f8ec0ff */
[----:B------:R-:W-:-:S03]  /*0590*/  UISETP.NE.AND UP1, UPT, UR5, URZ, UPT ;  /* 0x000000ff0500728c */ /* 0x000fc6000bf25270 */
[----:B------:R-:W-:Y:S08]  /*05a0*/  BRA.U !UP0, `(.L_x_5) ;  /* 0x00000001087c7547 */ /* 0x000ff0000b800000 */
[----:B------:R-:W1:Y:S01]  /*05b0*/  LDC.64 R6, c[0x0][0x388] ;  /* 0x0000e200ff067b82 */ /* 0x000e620000000a00 */
[----:B------:R-:W2:Y:S01]  /*05c0*/  LDCU.64 UR6, c[0x0][0x380] ;  /* 0x00007000ff0677ac */ /* 0x000ea20008000a00 */
[----:B------:R-:W-:Y:S01]  /*05d0*/  IMAD.U32 R9, RZ, RZ, UR4 ;  /* 0x00000004ff097e24 */ /* 0x000fe2000f8e00ff */
[C---:B------:R-:W-:Y:S02]  /*05e0*/  IADD3 R3, PT, PT, R13.reuse, UR4, RZ ;  /* 0x000000040d037c10 */ /* 0x040fe4000fffe0ff */
[----:B------:R-:W-:Y:S01]  /*05f0*/  IADD3 R10, P0, PT, R13, UR4, RZ ;  /* 0x000000040d0a7c10 */ /* 0x000fe2000ff1e0ff */
[----:B------:R-:W-:Y:S01]  /*0600*/  IMAD R9, R9, UR20, R0 ;  /* 0x0000001409097c24 */ /* 0x000fe2000f8e0200 */
[----:B------:R-:W-:Y:S01]  /*0610*/  MOV R11, UR20 ;  /* 0x00000014000b7c02 */ /* 0x000fe20008000f00 */
[----:B------:R-:W3:Y:S01]  /*0620*/  LDC.64 R4, c[0x0][0x380] ;  /* 0x0000e000ff047b82 */ /* 0x000ee20000000a00 */
[----:B------:R-:W-:Y:S01]  /*0630*/  MOV R15, UR20 ;  /* 0x00000014000f7c02 */ /* 0x000fe20008000f00 */
[----:B-1----:R-:W-:Y:S01]  /*0640*/  IMAD.WIDE R6, R9, 0x4, R6 ;  /* 0x0000000409067825 */ /* 0x002fe200078e0206 */
[----:B------:R-:W-:-:S05]  /*0650*/  MOV R9, UR20 ;  /* 0x0000001400097c02 */ /* 0x000fca0008000f00 */
[----:B------:R-:W-:Y:S02]  /*0660*/  IMAD.WIDE R8, R9, 0x4, R6 ;  /* 0x0000000409087825 */ /* 0x000fe400078e0206 */
[----:B0-----:R-:W4:Y:S02]  /*0670*/  LDG.E R6, desc[UR18][R6.64] ;  /* 0x0000001206067981 */ /* 0x001f24000c1e1900 */
[----:B---3--:R-:W-:Y:S01]  /*0680*/  IMAD.WIDE.U32 R4, R3, 0x4, R4 ;  /* 0x0000000403047825 */ /* 0x008fe200078e0004 */
[----:B------:R-:W-:Y:S01]  /*0690*/  IADD3.X R3, PT, PT, RZ, RZ, RZ, P0, !PT ;  /* 0x000000ffff037210 */ /* 0x000fe200007fe4ff */
[----:B------:R-:W3:Y:S01]  /*06a0*/  LDG.E R17, desc[UR18][R8.64] ;  /* 0x0000001208117981 */ /* 0x000ee2000c1e1900 */
[----:B--2---:R-:W-:-:S03]  /*06b0*/  LEA R2, P0, R10, UR6, 0x2 ;  /* 0x000000060a027c11 */ /* 0x004fc6000f8010ff */
[----:B------:R-:W4:Y:S01]  /*06c0*/  LDG.E R5, desc[UR18][R4.64] ;  /* 0x0000001204057981 */ /* 0x000f22000c1e1900 */
[----:B------:R-:W-:Y:S01]  /*06d0*/  LEA.HI.X R3, R10, UR7, R3, 0x2, P0 ;  /* 0x000000070a037c11 */ /* 0x000fe200080f1403 */
[----:B------:R-:W-:-:S04]  /*06e0*/  IMAD.WIDE R10, R11, 0x4, R8 ;  /* 0x000000040b0a7825 */ /* 0x000fc800078e0208 */
[----:B------:R-:W3:Y:S01]  /*06f0*/  LDG.E R16, desc[UR18][R2.64+0x4] ;  /* 0x0000041202107981 */ /* 0x000ee2000c1e1900 */
[----:B------:R-:W-:-:S03]  /*0700*/  IMAD.WIDE R14, R15, 0x4, R10 ;  /* 0x000000040f0e7825 */ /* 0x000fc600078e020a */
[----:B------:R-:W2:Y:S04]  /*0710*/  LDG.E R19, desc[UR18][R10.64] ;  /* 0x000000120a137981 */ /* 0x000ea8000c1e1900 */
[----:B------:R-:W2:Y:S04]  /*0720*/  LDG.E R18, desc[UR18][R2.64+0x8] ;  /* 0x0000081202127981 */ /* 0x000ea8000c1e1900 */
[----:B------:R-:W5:Y:S04]  /*0730*/  LDG.E R20, desc[UR18][R2.64+0xc] ;  /* 0x00000c1202147981 */ /* 0x000f68000c1e1900 */
[----:B------:R-:W5:Y:S01]  /*0740*/  LDG.E R14, desc[UR18][R14.64] ;  /* 0x000000120e0e7981 */ /* 0x000f62000c1e1900 */
[----:B------:R-:W-:Y:S01]  /*0750*/  UIADD3 UR4, UPT, UPT, UR4, 0x4, URZ ;  /* 0x0000000404047890 */ /* 0x000fe2000fffe0ff */
[----:B----4-:R-:W-:-:S04]  /*0760*/  IMAD R5, R5, R6, R12 ;  /* 0x0000000605057224 */ /* 0x010fc800078e020c */
[----:B---3--:R-:W-:-:S04]  /*0770*/  IMAD R5, R16, R17, R5 ;  /* 0x0000001110057224 */ /* 0x008fc800078e0205 */
[----:B--2---:R-:W-:-:S04]  /*0780*/  IMAD R5, R18, R19, R5 ;  /* 0x0000001312057224 */ /* 0x004fc800078e0205 */
[----:B-----5:R-:W-:-:S07]  /*0790*/  IMAD R12, R20, R14, R5 ;  /* 0x0000000e140c7224 */ /* 0x020fce00078e0205 */
.L_x_5:
[----:B------:R-:W-:Y:S05]  /*07a0*/  BRA.U !UP1, `(.L_x_4) ;  /* 0x0000000109a87547 */ /* 0x000fea000b800000 */
[----:B------:R-:W-:Y:S01]  /*07b0*/  UISETP.NE.AND UP0, UPT, UR5, 0x1, UPT ;  /* 0x000000010500788c */ /* 0x000fe2000bf05270 */
[----:B------:R-:W-:Y:S01]  /*07c0*/  MOV R7, UR4 ;  /* 0x0000000400077c02 */ /* 0x000fe20008000f00 */
[----:B------:R-:W-:Y:S02]  /*07d0*/  ULOP3.LUT UR5, UR20, 0x1, URZ, 0xc0, !UPT ;  /* 0x0000000114057892 */ /* 0x000fe4000f8ec0ff */
[----:B------:R-:W-:Y:S02]  /*07e0*/  MOV R15, UR20 ;  /* 0x00000014000f7c02 */ /* 0x000fe40008000f00 */
[----:B------:R-:W-:Y:S01]  /*07f0*/  UISETP.NE.U32.AND UP1, UPT, UR5, 0x1, UPT ;  /* 0x000000010500788c */ /* 0x000fe2000bf25070 */
[----:B------:R-:W-:-:S04]  /*0800*/  PLOP3.LUT P1, PT, PT, PT, UP0, 0x80, 0x8 ;  /* 0x000000000008781c */ /* 0x000fc80003f2f008 */
[----:B------:R-:W1:Y:S01]  /*0810*/  @UP0 LDCU.128 UR8, c[0x0][0x380] ;  /* 0x00007000ff0807ac */ /* 0x000e620008000c00 */
[----:B------:R-:W-:Y:S01]  /*0820*/  PLOP3.LUT P0, PT, PT, PT, UP1, 0x80, 0x8 ;  /* 0x000000000008781c */ /* 0x000fe20003f0f018 */
[----:B------:R-:W2:Y:S04]  /*0830*/  @UP0 LDCU.64 UR6, c[0x0][0x380] ;  /* 0x00007000ff0607ac */ /* 0x000ea80008000a00 */
[----:B------:R-:W3:Y:S03]  /*0840*/  @!UP1 LDCU.128 UR12, c[0x0][0x380] ;  /* 0x00007000ff0c97ac */ /* 0x000ee60008000c00 */
[C---:B------:R-:W-:Y:S02]  /*0850*/  @P1 IADD3 R3, PT, PT, R13.reuse, UR4, RZ ;  /* 0x000000040d031c10 */ /* 0x040fe4000fffe0ff */
[----:B------:R-:W-:Y:S01]  /*0860*/  @P1 IADD3 R6, P2, PT, R13, UR4, RZ ;  /* 0x000000040d061c10 */ /* 0x000fe2000ff5e0ff */
[----:B------:R-:W-:Y:S01]  /*0870*/  @UP0 UIADD3 UR4, UPT, UPT, UR4, 0x2, URZ ;  /* 0x0000000204040890 */ /* 0x000fe2000fffe0ff */
[----:B-1----:R-:W-:Y:S01]  /*0880*/  MOV R11, UR9 ;  /* 0x00000009000b7c02 */ /* 0x002fe20008000f00 */
[----:B------:R-:W-:Y:S01]  /*0890*/  IMAD.U32 R10, RZ, RZ, UR8 ;  /* 0x00000008ff0a7e24 */ /* 0x000fe2000f8e00ff */
[----:B------:R-:W-:-:S02]  /*08a0*/  MOV R4, UR10 ;  /* 0x0000000a00047c02 */ /* 0x000fc40008000f00 */
[----:B------:R-:W-:Y:S01]  /*08b0*/  MOV R5, UR11 ;  /* 0x0000000b00057c02 */ /* 0x000fe20008000f00 */
[----:B------:R-:W-:-:S04]  /*08c0*/  @P1 IMAD.WIDE.U32 R10, R3, 0x4, R10 ;  /* 0x00000004030a1825 */ /* 0x000fc800078e000a */
[----:B------:R-:W-:Y:S01]  /*08d0*/  @P1 IMAD R3, R7, UR20, R0 ;  /* 0x0000001407031c24 */ /* 0x000fe2000f8e0200 */
[----:B------:R-:W-:Y:S01]  /*08e0*/  @P1 IADD3.X R7, PT, PT, RZ, RZ, RZ, P2, !PT ;  /* 0x000000ffff071210 */ /* 0x000fe200017fe4ff */
[----:B------:R-:W-:Y:S01]  /*08f0*/  IMAD.U32 R19, RZ, RZ, UR4 ;  /* 0x00000004ff137e24 */ /* 0x000fe2000f8e00ff */
[C---:B--2---:R-:W-:Y:S01]  /*0900*/  @P1 LEA R2, P2, R6.reuse, UR6, 0x2 ;  /* 0x0000000606021c11 */ /* 0x044fe2000f8410ff */
[----:B------:R-:W-:Y:S01]  /*0910*/  @P1 IMAD.WIDE R4, R3, 0x4, R4 ;  /* 0x0000000403041825 */ /* 0x000fe200078e0204 */
[----:B------:R-:W-:Y:S01]  /*0920*/  @!P0 IADD3 R17, PT, PT, R13, UR4, RZ ;  /* 0x000000040d118c10 */ /* 0x000fe2000fffe0ff */
[----:B0-----:R-:W2:Y:S01]  /*0930*/  @P1 LDG.E R11, desc[UR18][R10.64] ;  /* 0x000000120a0b1981 */ /* 0x001ea2000c1e1900 */
[----:B------:R-:W-:Y:S01]  /*0940*/  @P1 LEA.HI.X R3, R6, UR7, R7, 0x2, P2 ;  /* 0x0000000706031c11 */ /* 0x000fe200090f1407 */
[----:B------:R-:W-:Y:S01]  /*0950*/  @!P0 IMAD R19, R19, UR20, R0 ;  /* 0x0000001413138c24 */ /* 0x000fe2000f8e0200 */
[----:B---3--:R-:W-:Y:S01]  /*0960*/  MOV R6, UR12 ;  /* 0x0000000c00067c02 */ /* 0x008fe20008000f00 */
[----:B------:R-:W-:Y:S01]  /*0970*/  @P1 IMAD.WIDE R14, R15, 0x4, R4 ;  /* 0x000000040f0e1825 */ /* 0x000fe200078e0204 */
[----:B------:R-:W-:Y:S01]  /*0980*/  MOV R7, UR13 ;  /* 0x0000000d00077c02 */ /* 0x000fe20008000f00 */
[----:B------:R-:W2:Y:S01]  /*0990*/  @P1 LDG.E R4, desc[UR18][R4.64] ;  /* 0x0000001204041981 */ /* 0x000ea2000c1e1900 */
[----:B------:R-:W-:-:S02]  /*09a0*/  MOV R8, UR14 ;  /* 0x0000000e00087c02 */ /* 0x000fc40008000f00 */
[----:B------:R-:W-:Y:S01]  /*09b0*/  MOV R9, UR15 ;  /* 0x0000000f00097c02 */ /* 0x000fe20008000f00 */
[----:B------:R-:W-:Y:S01]  /*09c0*/  @!P0 IMAD.WIDE.U32 R6, R17, 0x4, R6 ;  /* 0x0000000411068825 */ /* 0x000fe200078e0006 */
[----:B------:R-:W3:Y:S03]  /*09d0*/  @P1 LDG.E R14, desc[UR18][R14.64] ;  /* 0x000000120e0e1981 */ /* 0x000ee6000c1e1900 */
[----:B------:R-:W-:Y:S01]  /*09e0*/  @!P0 IMAD.WIDE R8, R19, 0x4, R8 ;  /* 0x0000000413088825 */ /* 0x000fe200078e0208 */
[----:B------:R-:W3:Y:S04]  /*09f0*/  @P1 LDG.E R2, desc[UR18][R2.64+0x4] ;  /* 0x0000041202021981 */ /* 0x000ee8000c1e1900 */
[----:B------:R-:W4:Y:S04]  /*0a00*/  @!P0 LDG.E R7, desc[UR18][R6.64] ;  /* 0x0000001206078981 */ /* 0x000f28000c1e1900 */
[----:B------:R-:W4:Y:S01]  /*0a10*/  @!P0 LDG.E R8, desc[UR18][R8.64] ;  /* 0x0000001208088981 */ /* 0x000f22000c1e1900 */
[----:B--2---:R-:W-:-:S04]  /*0a20*/  @P1 IMAD R11, R11, R4, R12 ;  /* 0x000000040b0b1224 */ /* 0x004fc800078e020c */
[----:B---3--:R-:W-:-:S04]  /*0a30*/  @P1 IMAD R12, R2, R14, R11 ;  /* 0x0000000e020c1224 */ /* 0x008fc800078e020b */
[----:B----4-:R-:W-:-:S07]  /*0a40*/  @!P0 IMAD R12, R7, R8, R12 ;  /* 0x00000008070c8224 */ /* 0x010fce00078e020c */
.L_x_4:
[----:B------:R-:W1:Y:S01]  /*0a50*/  LDC.64 R2, c[0x0][0x390] ;  /* 0x0000e400ff027b82 */ /* 0x000e620000000a00 */
[----:B------:R-:W-:-:S05]  /*0a60*/  IADD3 R13, PT, PT, R0, R13, RZ ;  /* 0x0000000d000d7210 */ /* 0x000fca0007ffe0ff */
[----:B-1----:R-:W-:-:S05]  /*0a70*/  IMAD.WIDE R2, R13, 0x4, R2 ;  /* 0x000000040d027825 */ /* 0x002fca00078e0202 */
[----:B0-----:R-:W-:Y:S01]  /*0a80*/  STG.E desc[UR18][R2.64], R12 ;  /* 0x0000000c02007986 */ /* 0x001fe2000c101912 */
[----:B------:R-:W-:Y:S05]  /*0a90*/  EXIT ;  /* 0x000000000000794d */ /* 0x000fea0003800000 */
.L_x_6:
        /* <DEDUP_REMOVED lines=14> */
.L_x_9:


//--------------------- .nv.shared.reserved.0     --------------------------
	.section	.nv.shared.reserved.0,"aw",@nobits
	.weak		__nv_reservedSMEM_offset_0_alias
	.size		__nv_reservedSMEM_offset_0_alias, 0, 64
	.other		__nv_reservedSMEM_offset_0_alias,@"STO_CUDA_RESERVED_SHARED STV_DEFAULT"
__nv_reservedSMEM_offset_0_alias:
	.zero		0
	.zero		64


//--------------------- .nv.constant0._Z14matrix_comparePiS_S_i --------------------------
	.section	.nv.constant0._Z14matrix_comparePiS_S_i,"a",@progbits
	.sectionflags	@""
	.align	4
.nv.constant0._Z14matrix_comparePiS_S_i:
	.zero		924


//--------------------- .nv.constant0._Z16matrix_transposePiS_i --------------------------
	.section	.nv.constant0._Z16matrix_transposePiS_i,"a",@progbits
	.sectionflags	@""
	.align	4
.nv.constant0._Z16matrix_transposePiS_i:
	.zero		916


//--------------------- .nv.constant0._Z15matrix_multiplyPiS_S_i --------------------------
	.section	.nv.constant0._Z15matrix_multiplyPiS_S_i,"a",@progbits
	.sectionflags	@""
	.align	4
.nv.constant0._Z15matrix_multiplyPiS_S_i:
	.zero		924


//--------------------- SYMBOLS --------------------------

	.type		.nv.reservedSmem.offset0,@object
	.size		.nv.reservedSmem.offset0,0x4
